//
// Generated by NVIDIA NVVM Compiler
//
// Compiler Build ID: CL-36424714
// Cuda compilation tools, release 13.0, V13.0.88
// Based on NVVM 20.0.0
//

.version 9.0
.target sm_100
.address_size 64

	// .globl	debayer16_to_xyz

.visible .entry debayer16_to_xyz(
	.param .u64 .ptr .align 1 debayer16_to_xyz_param_0,
	.param .u64 .ptr .align 1 debayer16_to_xyz_param_1,
	.param .u32 debayer16_to_xyz_param_2,
	.param .u32 debayer16_to_xyz_param_3,
	.param .f32 debayer16_to_xyz_param_4,
	.param .f32 debayer16_to_xyz_param_5,
	.param .f32 debayer16_to_xyz_param_6,
	.param .u32 debayer16_to_xyz_param_7,
	.param .u32 debayer16_to_xyz_param_8,
	.param .u64 .ptr .align 1 debayer16_to_xyz_param_9
)
{
	.reg .pred 	%p<24>;
	.reg .b16 	%rs<24>;
	.reg .b32 	%r<82>;
	.reg .b32 	%f<143>;
	.reg .b64 	%rd<48>;

	ld.param.u64 	%rd7, [debayer16_to_xyz_param_0];
	ld.param.u64 	%rd5, [debayer16_to_xyz_param_1];
	ld.param.u32 	%r12, [debayer16_to_xyz_param_2];
	ld.param.u32 	%r13, [debayer16_to_xyz_param_3];
	ld.param.f32 	%f17, [debayer16_to_xyz_param_4];
	ld.param.f32 	%f18, [debayer16_to_xyz_param_5];
	ld.param.f32 	%f19, [debayer16_to_xyz_param_6];
	ld.param.u32 	%r10, [debayer16_to_xyz_param_7];
	ld.param.u32 	%r11, [debayer16_to_xyz_param_8];
	ld.param.u64 	%rd6, [debayer16_to_xyz_param_9];
	cvta.to.global.u64 	%rd1, %rd7;
	mov.u32 	%r15, %ntid.x;
	mov.u32 	%r16, %ctaid.x;
	mov.u32 	%r17, %tid.x;
	mad.lo.s32 	%r18, %r15, %r16, %r17;
	mov.u32 	%r19, %ntid.y;
	mov.u32 	%r20, %ctaid.y;
	mov.u32 	%r21, %tid.y;
	mad.lo.s32 	%r22, %r19, %r20, %r21;
	setp.lt.s32 	%p1, %r18, 1;
	add.s32 	%r23, %r12, -1;
	setp.ge.s32 	%p2, %r18, %r23;
	or.pred  	%p3, %p1, %p2;
	setp.eq.s32 	%p4, %r22, 0;
	or.pred  	%p5, %p4, %p3;
	add.s32 	%r24, %r13, -1;
	setp.ge.s32 	%p6, %r22, %r24;
	or.pred  	%p7, %p5, %p6;
	@%p7 bra 	$L__BB0_19;
	sub.s32 	%r25, %r11, %r10;
	cvt.rn.f32.s32 	%f20, %r25;
	rcp.rn.f32 	%f1, %f20;
	and.b32  	%r3, %r18, 1;
	and.b32  	%r4, %r22, 1;
	or.b32  	%r26, %r18, %r22;
	and.b32  	%r27, %r26, 1;
	setp.eq.b32 	%p8, %r27, 1;
	mul.lo.s32 	%r5, %r12, %r22;
	add.s32 	%r6, %r5, %r18;
	mul.wide.s32 	%rd8, %r6, 2;
	add.s64 	%rd2, %rd1, %rd8;
	add.s32 	%r28, %r22, -1;
	mul.lo.s32 	%r7, %r12, %r28;
	add.s32 	%r29, %r7, %r18;
	mul.wide.s32 	%rd9, %r29, 2;
	add.s64 	%rd3, %rd1, %rd9;
	shl.b32 	%r30, %r12, 1;
	add.s32 	%r8, %r7, %r30;
	add.s32 	%r31, %r8, %r18;
	mul.wide.s32 	%rd10, %r31, 2;
	add.s64 	%rd4, %rd1, %rd10;
	@%p8 bra 	$L__BB0_3;
	ld.global.nc.u16 	%rs9, [%rd2];
	cvt.u32.u16 	%r48, %rs9;
	sub.s32 	%r49, %r48, %r10;
	cvt.rn.f32.s32 	%f50, %r49;
	mul.f32 	%f51, %f1, %f50;
	max.f32 	%f140, %f51, 0f00000000;
	bra.uni 	$L__BB0_8;
$L__BB0_3:
	setp.eq.s32 	%p9, %r3, 0;
	setp.ne.s32 	%p10, %r4, 0;
	or.pred  	%p11, %p9, %p10;
	@%p11 bra 	$L__BB0_5;
	cvt.s64.s32 	%rd20, %r5;
	cvt.u64.u32 	%rd21, %r18;
	add.s64 	%rd22, %rd21, %rd20;
	shl.b64 	%rd23, %rd22, 1;
	add.s64 	%rd24, %rd1, %rd23;
	ld.global.nc.u16 	%rs7, [%rd24+-2];
	cvt.u32.u16 	%r44, %rs7;
	sub.s32 	%r45, %r44, %r10;
	cvt.rn.f32.s32 	%f43, %r45;
	mul.f32 	%f44, %f1, %f43;
	max.f32 	%f45, %f44, 0f00000000;
	ld.global.nc.u16 	%rs8, [%rd24+2];
	cvt.u32.u16 	%r46, %rs8;
	sub.s32 	%r47, %r46, %r10;
	cvt.rn.f32.s32 	%f46, %r47;
	mul.f32 	%f47, %f1, %f46;
	max.f32 	%f48, %f47, 0f00000000;
	add.f32 	%f49, %f45, %f48;
	mul.f32 	%f140, %f49, 0f3F000000;
	bra.uni 	$L__BB0_8;
$L__BB0_5:
	setp.ne.s32 	%p12, %r3, 0;
	setp.eq.s32 	%p13, %r4, 0;
	or.pred  	%p14, %p12, %p13;
	@%p14 bra 	$L__BB0_7;
	ld.global.nc.u16 	%rs5, [%rd3];
	cvt.u32.u16 	%r40, %rs5;
	sub.s32 	%r41, %r40, %r10;
	cvt.rn.f32.s32 	%f36, %r41;
	mul.f32 	%f37, %f1, %f36;
	max.f32 	%f38, %f37, 0f00000000;
	ld.global.nc.u16 	%rs6, [%rd4];
	cvt.u32.u16 	%r42, %rs6;
	sub.s32 	%r43, %r42, %r10;
	cvt.rn.f32.s32 	%f39, %r43;
	mul.f32 	%f40, %f1, %f39;
	max.f32 	%f41, %f40, 0f00000000;
	add.f32 	%f42, %f38, %f41;
	mul.f32 	%f140, %f42, 0f3F000000;
	bra.uni 	$L__BB0_8;
$L__BB0_7:
	cvt.s64.s32 	%rd11, %r7;
	cvt.u64.u32 	%rd12, %r18;
	add.s64 	%rd13, %rd11, %rd12;
	shl.b64 	%rd14, %rd13, 1;
	add.s64 	%rd15, %rd1, %rd14;
	ld.global.nc.u16 	%rs1, [%rd15+-2];
	cvt.u32.u16 	%r32, %rs1;
	sub.s32 	%r33, %r32, %r10;
	cvt.rn.f32.s32 	%f21, %r33;
	mul.f32 	%f22, %f1, %f21;
	max.f32 	%f23, %f22, 0f00000000;
	ld.global.nc.u16 	%rs2, [%rd15+2];
	cvt.u32.u16 	%r34, %rs2;
	sub.s32 	%r35, %r34, %r10;
	cvt.rn.f32.s32 	%f24, %r35;
	mul.f32 	%f25, %f1, %f24;
	max.f32 	%f26, %f25, 0f00000000;
	add.f32 	%f27, %f23, %f26;
	cvt.s64.s32 	%rd16, %r8;
	add.s64 	%rd17, %rd16, %rd12;
	shl.b64 	%rd18, %rd17, 1;
	add.s64 	%rd19, %rd1, %rd18;
	ld.global.nc.u16 	%rs3, [%rd19+-2];
	cvt.u32.u16 	%r36, %rs3;
	sub.s32 	%r37, %r36, %r10;
	cvt.rn.f32.s32 	%f28, %r37;
	mul.f32 	%f29, %f1, %f28;
	max.f32 	%f30, %f29, 0f00000000;
	add.f32 	%f31, %f27, %f30;
	ld.global.nc.u16 	%rs4, [%rd19+2];
	cvt.u32.u16 	%r38, %rs4;
	sub.s32 	%r39, %r38, %r10;
	cvt.rn.f32.s32 	%f32, %r39;
	mul.f32 	%f33, %f1, %f32;
	max.f32 	%f34, %f33, 0f00000000;
	add.f32 	%f35, %f31, %f34;
	mul.f32 	%f140, %f35, 0f3E800000;
$L__BB0_8:
	mul.f32 	%f7, %f17, %f140;
	add.s32 	%r50, %r18, %r22;
	and.b32  	%r51, %r50, 1;
	setp.eq.b32 	%p15, %r51, 1;
	not.pred 	%p16, %p15;
	@%p16 bra 	$L__BB0_10;
	ld.global.nc.u16 	%rs10, [%rd2];
	cvt.u32.u16 	%r52, %rs10;
	sub.s32 	%r53, %r52, %r10;
	cvt.rn.f32.s32 	%f52, %r53;
	mul.f32 	%f53, %f1, %f52;
	max.f32 	%f141, %f53, 0f00000000;
	bra.uni 	$L__BB0_11;
$L__BB0_10:
	cvt.s64.s32 	%rd25, %r5;
	cvt.u64.u32 	%rd26, %r18;
	add.s64 	%rd27, %rd26, %rd25;
	shl.b64 	%rd28, %rd27, 1;
	add.s64 	%rd29, %rd1, %rd28;
	ld.global.nc.u16 	%rs11, [%rd29+-2];
	cvt.u32.u16 	%r54, %rs11;
	sub.s32 	%r55, %r54, %r10;
	cvt.rn.f32.s32 	%f54, %r55;
	mul.f32 	%f55, %f1, %f54;
	max.f32 	%f56, %f55, 0f00000000;
	ld.global.nc.u16 	%rs12, [%rd29+2];
	cvt.u32.u16 	%r56, %rs12;
	sub.s32 	%r57, %r56, %r10;
	cvt.rn.f32.s32 	%f57, %r57;
	mul.f32 	%f58, %f1, %f57;
	max.f32 	%f59, %f58, 0f00000000;
	add.f32 	%f60, %f56, %f59;
	ld.global.nc.u16 	%rs13, [%rd3];
	cvt.u32.u16 	%r58, %rs13;
	sub.s32 	%r59, %r58, %r10;
	cvt.rn.f32.s32 	%f61, %r59;
	mul.f32 	%f62, %f1, %f61;
	max.f32 	%f63, %f62, 0f00000000;
	add.f32 	%f64, %f60, %f63;
	ld.global.nc.u16 	%rs14, [%rd4];
	cvt.u32.u16 	%r60, %rs14;
	sub.s32 	%r61, %r60, %r10;
	cvt.rn.f32.s32 	%f65, %r61;
	mul.f32 	%f66, %f1, %f65;
	max.f32 	%f67, %f66, 0f00000000;
	add.f32 	%f68, %f64, %f67;
	mul.f32 	%f141, %f68, 0f3E800000;
$L__BB0_11:
	mul.f32 	%f11, %f18, %f141;
	and.b32  	%r62, %r4, %r18;
	setp.eq.s32 	%p17, %r62, 0;
	@%p17 bra 	$L__BB0_13;
	ld.global.nc.u16 	%rs15, [%rd2];
	cvt.u32.u16 	%r63, %rs15;
	sub.s32 	%r64, %r63, %r10;
	cvt.rn.f32.s32 	%f69, %r64;
	mul.f32 	%f70, %f1, %f69;
	max.f32 	%f142, %f70, 0f00000000;
	bra.uni 	$L__BB0_18;
$L__BB0_13:
	setp.ne.s32 	%p18, %r3, 0;
	setp.eq.s32 	%p19, %r4, 0;
	or.pred  	%p20, %p18, %p19;
	@%p20 bra 	$L__BB0_15;
	cvt.s64.s32 	%rd39, %r5;
	cvt.u64.u32 	%rd40, %r18;
	add.s64 	%rd41, %rd40, %rd39;
	shl.b64 	%rd42, %rd41, 1;
	add.s64 	%rd43, %rd1, %rd42;
	ld.global.nc.u16 	%rs22, [%rd43+-2];
	cvt.u32.u16 	%r77, %rs22;
	sub.s32 	%r78, %r77, %r10;
	cvt.rn.f32.s32 	%f93, %r78;
	mul.f32 	%f94, %f1, %f93;
	max.f32 	%f95, %f94, 0f00000000;
	ld.global.nc.u16 	%rs23, [%rd43+2];
	cvt.u32.u16 	%r79, %rs23;
	sub.s32 	%r80, %r79, %r10;
	cvt.rn.f32.s32 	%f96, %r80;
	mul.f32 	%f97, %f1, %f96;
	max.f32 	%f98, %f97, 0f00000000;
	add.f32 	%f99, %f95, %f98;
	mul.f32 	%f142, %f99, 0f3F000000;
	bra.uni 	$L__BB0_18;
$L__BB0_15:
	setp.eq.s32 	%p21, %r3, 0;
	setp.ne.s32 	%p22, %r4, 0;
	or.pred  	%p23, %p21, %p22;
	@%p23 bra 	$L__BB0_17;
	ld.global.nc.u16 	%rs20, [%rd3];
	cvt.u32.u16 	%r73, %rs20;
	sub.s32 	%r74, %r73, %r10;
	cvt.rn.f32.s32 	%f86, %r74;
	mul.f32 	%f87, %f1, %f86;
	max.f32 	%f88, %f87, 0f00000000;
	ld.global.nc.u16 	%rs21, [%rd4];
	cvt.u32.u16 	%r75, %rs21;
	sub.s32 	%r76, %r75, %r10;
	cvt.rn.f32.s32 	%f89, %r76;
	mul.f32 	%f90, %f1, %f89;
	max.f32 	%f91, %f90, 0f00000000;
	add.f32 	%f92, %f88, %f91;
	mul.f32 	%f142, %f92, 0f3F000000;
	bra.uni 	$L__BB0_18;
$L__BB0_17:
	cvt.s64.s32 	%rd30, %r7;
	cvt.u64.u32 	%rd31, %r18;
	add.s64 	%rd32, %rd30, %rd31;
	shl.b64 	%rd33, %rd32, 1;
	add.s64 	%rd34, %rd1, %rd33;
	ld.global.nc.u16 	%rs16, [%rd34+-2];
	cvt.u32.u16 	%r65, %rs16;
	sub.s32 	%r66, %r65, %r10;
	cvt.rn.f32.s32 	%f71, %r66;
	mul.f32 	%f72, %f1, %f71;
	max.f32 	%f73, %f72, 0f00000000;
	ld.global.nc.u16 	%rs17, [%rd34+2];
	cvt.u32.u16 	%r67, %rs17;
	sub.s32 	%r68, %r67, %r10;
	cvt.rn.f32.s32 	%f74, %r68;
	mul.f32 	%f75, %f1, %f74;
	max.f32 	%f76, %f75, 0f00000000;
	add.f32 	%f77, %f73, %f76;
	cvt.s64.s32 	%rd35, %r8;
	add.s64 	%rd36, %rd35, %rd31;
	shl.b64 	%rd37, %rd36, 1;
	add.s64 	%rd38, %rd1, %rd37;
	ld.global.nc.u16 	%rs18, [%rd38+-2];
	cvt.u32.u16 	%r69, %rs18;
	sub.s32 	%r70, %r69, %r10;
	cvt.rn.f32.s32 	%f78, %r70;
	mul.f32 	%f79, %f1, %f78;
	max.f32 	%f80, %f79, 0f00000000;
	add.f32 	%f81, %f77, %f80;
	ld.global.nc.u16 	%rs19, [%rd38+2];
	cvt.u32.u16 	%r71, %rs19;
	sub.s32 	%r72, %r71, %r10;
	cvt.rn.f32.s32 	%f82, %r72;
	mul.f32 	%f83, %f1, %f82;
	max.f32 	%f84, %f83, 0f00000000;
	add.f32 	%f85, %f81, %f84;
	mul.f32 	%f142, %f85, 0f3E800000;
$L__BB0_18:
	cvta.to.global.u64 	%rd44, %rd6;
	mul.f32 	%f100, %f19, %f142;
	ld.global.nc.f32 	%f101, [%rd44];
	ld.global.nc.f32 	%f102, [%rd44+4];
	ld.global.nc.f32 	%f103, [%rd44+8];
	ld.global.nc.f32 	%f104, [%rd44+12];
	fma.rn.f32 	%f105, %f103, %f100, %f104;
	fma.rn.f32 	%f106, %f102, %f11, %f105;
	fma.rn.f32 	%f107, %f101, %f7, %f106;
	ld.global.nc.f32 	%f108, [%rd44+16];
	ld.global.nc.f32 	%f109, [%rd44+20];
	ld.global.nc.f32 	%f110, [%rd44+24];
	ld.global.nc.f32 	%f111, [%rd44+28];
	fma.rn.f32 	%f112, %f110, %f100, %f111;
	fma.rn.f32 	%f113, %f109, %f11, %f112;
	fma.rn.f32 	%f114, %f108, %f7, %f113;
	ld.global.nc.f32 	%f115, [%rd44+32];
	ld.global.nc.f32 	%f116, [%rd44+36];
	ld.global.nc.f32 	%f117, [%rd44+40];
	ld.global.nc.f32 	%f118, [%rd44+44];
	fma.rn.f32 	%f119, %f117, %f100, %f118;
	fma.rn.f32 	%f120, %f116, %f11, %f119;
	fma.rn.f32 	%f121, %f115, %f7, %f120;
	mul.f32 	%f122, %f121, 0fBEFF3F82;
	fma.rn.f32 	%f123, %f114, 0fBFC4C0F4, %f122;
	fma.rn.f32 	%f124, %f107, 0f404F639A, %f123;
	mul.f32 	%f125, %f124, 0f40600000;
	mul.f32 	%f126, %f121, 0f3D2A36A0;
	fma.rn.f32 	%f127, %f114, 0f3FF0211F, %f126;
	fma.rn.f32 	%f128, %f107, 0fBF7821D1, %f127;
	mul.f32 	%f129, %f128, 0f40600000;
	mul.f32 	%f130, %f121, 0f3F875328;
	fma.rn.f32 	%f131, %f114, 0fBE50EC2A, %f130;
	fma.rn.f32 	%f132, %f107, 0f3D63EA55, %f131;
	mul.f32 	%f133, %f132, 0f40600000;
	mul.lo.s32 	%r81, %r6, 3;
	max.f32 	%f134, %f125, 0f00000000;
	min.f32 	%f135, %f134, 0f3F800000;
	cvta.to.global.u64 	%rd45, %rd5;
	mul.wide.s32 	%rd46, %r81, 4;
	add.s64 	%rd47, %rd45, %rd46;
	st.global.f32 	[%rd47], %f135;
	max.f32 	%f136, %f129, 0f00000000;
	min.f32 	%f137, %f136, 0f3F800000;
	st.global.f32 	[%rd47+4], %f137;
	max.f32 	%f138, %f133, 0f00000000;
	min.f32 	%f139, %f138, 0f3F800000;
	st.global.f32 	[%rd47+8], %f139;
$L__BB0_19:
	ret;

}


// ===== COMPILED SASS (sm_100) =====

	.target	sm_100

	.elftype	@"ET_EXEC"


//--------------------- .note.nv.tkinfo           --------------------------
	.section	.note.nv.tkinfo,"",@"SHT_NOTE"
	.sectionflags	@"SHF_NOTE_NV_TKINFO"
	.tkinfo
        /*0018*/ 	.word	0x00000002
        /*0030*/ 	.string	""
        /*0030*/ 	.string	"ptxas"
        /*0030*/ 	.string	"Cuda compilation tools, release 13.0, V13.0.88"
        /*0030*/ 	.string	"Build cuda_13.0.r13.0/compiler.36424714_0"
        /*0030*/ 	.string	"-arch sm_100 -m 64 "



//--------------------- .note.nv.cuinfo           --------------------------
	.section	.note.nv.cuinfo,"",@"SHT_NOTE"
	.sectionflags	@"SHF_NOTE_NV_CUINFO"
        /*0018*/ 	.short	0x0002
        /*001a*/ 	.short	0x0064
        /*001c*/ 	.short	0x0082
	.zero		2


//--------------------- .nv.info                  --------------------------
	.section	.nv.info,"",@"SHT_CUDA_INFO"
	.align	4


	//----- nvinfo : EIATTR_REGCOUNT
	.align		4
        /*0000*/ 	.byte	0x04, 0x2f
        /*0002*/ 	.short	(.L_1 - .L_0)
	.align		4
.L_0:
        /*0004*/ 	.word	index@(debayer16_to_xyz)
        /*0008*/ 	.word	0x0000001f


	//----- nvinfo : EIATTR_FRAME_SIZE
	.align		4
.L_1:
        /*000c*/ 	.byte	0x04, 0x11
        /*000e*/ 	.short	(.L_3 - .L_2)
	.align		4
.L_2:
        /*0010*/ 	.word	index@($__internal_0_$__cuda_sm20_rcp_rn_f32_slowpath)
        /*0014*/ 	.word	0x00000000


	//----- nvinfo : EIATTR_FRAME_SIZE
	.align		4
.L_3:
        /*0018*/ 	.byte	0x04, 0x11
        /*001a*/ 	.short	(.L_5 - .L_4)
	.align		4
.L_4:
        /*001c*/ 	.word	index@(debayer16_to_xyz)
        /*0020*/ 	.word	0x00000000


	//----- nvinfo : EIATTR_MIN_STACK_SIZE
	.align		4
.L_5:
        /*0024*/ 	.byte	0x04, 0x12
        /*0026*/ 	.short	(.L_7 - .L_6)
	.align		4
.L_6:
        /*0028*/ 	.word	index@(debayer16_to_xyz)
        /*002c*/ 	.word	0x00000000
.L_7:


//--------------------- .nv.compat                --------------------------
	.section	.nv.compat,"",@"SHT_CUDA_COMPAT_INFO"
	.align	4
        /*0000*/ 	.byte	0x02, 0x09, 0x00, 0x00, 0x02, 0x02, 0x01, 0x00, 0x02, 0x05, 0x05, 0x00, 0x03, 0x07, 0x01, 0x01
        /*0010*/ 	.byte	0x02, 0x03, 0x00, 0x00, 0x02, 0x06, 0x01, 0x00, 0x04, 0x0b, 0x08, 0x00, 0x09, 0x00, 0x00, 0x00
        /*0020*/ 	.byte	0x00, 0x00, 0x00, 0x00


//--------------------- .nv.info.debayer16_to_xyz --------------------------
	.section	.nv.info.debayer16_to_xyz,"",@"SHT_CUDA_INFO"
	.sectionflags	@""
	.align	4


	//----- nvinfo : EIATTR_CUDA_API_VERSION
	.align		4
        /*0000*/ 	.byte	0x04, 0x37
        /*0002*/ 	.short	(.L_9 - .L_8)
.L_8:
        /*0004*/ 	.word	0x00000082


	//----- nvinfo : EIATTR_KPARAM_INFO
	.align		4
.L_9:
        /*0008*/ 	.byte	0x04, 0x17
        /*000a*/ 	.short	(.L_11 - .L_10)
.L_10:
        /*000c*/ 	.word	0x00000000
        /*0010*/ 	.short	0x0009
        /*0012*/ 	.short	0x0030
        /*0014*/ 	.byte	0x00, 0xf5, 0x21, 0x00


	//----- nvinfo : EIATTR_KPARAM_INFO
	.align		4
.L_11:
        /*0018*/ 	.byte	0x04, 0x17
        /*001a*/ 	.short	(.L_13 - .L_12)
.L_12:
        /*001c*/ 	.word	0x00000000
        /*0020*/ 	.short	0x0008
        /*0022*/ 	.short	0x0028
        /*0024*/ 	.byte	0x00, 0xf0, 0x11, 0x00


	//----- nvinfo : EIATTR_KPARAM_INFO
	.align		4
.L_13:
        /*0028*/ 	.byte	0x04, 0x17
        /*002a*/ 	.short	(.L_15 - .L_14)
.L_14:
        /*002c*/ 	.word	0x00000000
        /*0030*/ 	.short	0x0007
        /*0032*/ 	.short	0x0024
        /*0034*/ 	.byte	0x00, 0xf0, 0x11, 0x00


	//----- nvinfo : EIATTR_KPARAM_INFO
	.align		4
.L_15:
        /*0038*/ 	.byte	0x04, 0x17
        /*003a*/ 	.short	(.L_17 - .L_16)
.L_16:
        /*003c*/ 	.word	0x00000000
        /*0040*/ 	.short	0x0006
        /*0042*/ 	.short	0x0020
        /*0044*/ 	.byte	0x00, 0xf0, 0x11, 0x00


	//----- nvinfo : EIATTR_KPARAM_INFO
	.align		4
.L_17:
        /*0048*/ 	.byte	0x04, 0x17
        /*004a*/ 	.short	(.L_19 - .L_18)
.L_18:
        /*004c*/ 	.word	0x00000000
        /*0050*/ 	.short	0x0005
        /*0052*/ 	.short	0x001c
        /*0054*/ 	.byte	0x00, 0xf0, 0x11, 0x00


	//----- nvinfo : EIATTR_KPARAM_INFO
	.align		4
.L_19:
        /*0058*/ 	.byte	0x04, 0x17
        /*005a*/ 	.short	(.L_21 - .L_20)
.L_20:
        /*005c*/ 	.word	0x00000000
        /*0060*/ 	.short	0x0004
        /*0062*/ 	.short	0x0018
        /*0064*/ 	.byte	0x00, 0xf0, 0x11, 0x00


	//----- nvinfo : EIATTR_KPARAM_INFO
	.align		4
.L_21:
        /*0068*/ 	.byte	0x04, 0x17
        /*006a*/ 	.short	(.L_23 - .L_22)
.L_22:
        /*006c*/ 	.word	0x00000000
        /*0070*/ 	.short	0x0003
        /*0072*/ 	.short	0x0014
        /*0074*/ 	.byte	0x00, 0xf0, 0x11, 0x00


	//----- nvinfo : EIATTR_KPARAM_INFO
	.align		4
.L_23:
        /*0078*/ 	.byte	0x04, 0x17
        /*007a*/ 	.short	(.L_25 - .L_24)
.L_24:
        /*007c*/ 	.word	0x00000000
        /*0080*/ 	.short	0x0002
        /*0082*/ 	.short	0x0010
        /*0084*/ 	.byte	0x00, 0xf0, 0x11, 0x00


	//----- nvinfo : EIATTR_KPARAM_INFO
	.align		4
.L_25:
        /*0088*/ 	.byte	0x04, 0x17
        /*008a*/ 	.short	(.L_27 - .L_26)
.L_26:
        /*008c*/ 	.word	0x00000000
        /*0090*/ 	.short	0x0001
        /*0092*/ 	.short	0x0008
        /*0094*/ 	.byte	0x00, 0xf5, 0x21, 0x00


	//----- nvinfo : EIATTR_KPARAM_INFO
	.align		4
.L_27:
        /*0098*/ 	.byte	0x04, 0x17
        /*009a*/ 	.short	(.L_29 - .L_28)
.L_28:
        /*009c*/ 	.word	0x00000000
        /*00a0*/ 	.short	0x0000
        /*00a2*/ 	.short	0x0000
        /*00a4*/ 	.byte	0x00, 0xf5, 0x21, 0x00


	//----- nvinfo : EIATTR_SPARSE_MMA_MASK
	.align		4
.L_29:
        /*00a8*/ 	.byte	0x03, 0x50
        /*00aa*/ 	.short	0x0000


	//----- nvinfo : EIATTR_MAXREG_COUNT
	.align		4
        /*00ac*/ 	.byte	0x03, 0x1b
        /*00ae*/ 	.short	0x00ff


	//----- nvinfo : EIATTR_MERCURY_ISA_VERSION
	.align		4
        /*00b0*/ 	.byte	0x03, 0x5f
        /*00b2*/ 	.short	0x0101


	//----- nvinfo : EIATTR_VRC_CTA_INIT_COUNT
	.align		4
        /*00b4*/ 	.byte	0x02, 0x4a
	.zero		1
	.zero		1


	//----- nvinfo : EIATTR_EXIT_INSTR_OFFSETS
	.align		4
        /*00b8*/ 	.byte	0x04, 0x1c
        /*00ba*/ 	.short	(.L_31 - .L_30)


	//   ....[0]....
.L_30:
        /*00bc*/ 	.word	0x00000100


	//   ....[1]....
        /*00c0*/ 	.word	0x000012c0


	//----- nvinfo : EIATTR_CRS_STACK_SIZE
	.align		4
.L_31:
        /*00c4*/ 	.byte	0x04, 0x1e
        /*00c6*/ 	.short	(.L_33 - .L_32)
.L_32:
        /*00c8*/ 	.word	0x00000000


	//----- nvinfo : EIATTR_CBANK_PARAM_SIZE
	.align		4
.L_33:
        /*00cc*/ 	.byte	0x03, 0x19
        /*00ce*/ 	.short	0x0038


	//----- nvinfo : EIATTR_PARAM_CBANK
	.align		4
        /*00d0*/ 	.byte	0x04, 0x0a
        /*00d2*/ 	.short	(.L_35 - .L_34)
	.align		4
.L_34:
        /*00d4*/ 	.word	index@(.nv.constant0.debayer16_to_xyz)
        /*00d8*/ 	.short	0x0380
        /*00da*/ 	.short	0x0038


	//----- nvinfo : EIATTR_SW_WAR
	.align		4
.L_35:
        /*00dc*/ 	.byte	0x04, 0x36
        /*00de*/ 	.short	(.L_37 - .L_36)
.L_36:
        /*00e0*/ 	.word	0x00000008
.L_37:


//--------------------- .nv.callgraph             --------------------------
	.section	.nv.callgraph,"",@"SHT_CUDA_CALLGRAPH"
	.align	4
	.sectionentsize	8
	.align		4
        /*0000*/ 	.word	0x00000000
	.align		4
        /*0004*/ 	.word	0xffffffff
	.align		4
        /*0008*/ 	.word	0x00000000
	.align		4
        /*000c*/ 	.word	0xfffffffe
	.align		4
        /*0010*/ 	.word	0x00000000
	.align		4
        /*0014*/ 	.word	0xfffffffd
	.align		4
        /*0018*/ 	.word	0x00000000
	.align		4
        /*001c*/ 	.word	0xfffffffc


//--------------------- .text.debayer16_to_xyz    --------------------------
	.section	.text.debayer16_to_xyz,"ax",@progbits
	.align	128
        .global         debayer16_to_xyz
        .type           debayer16_to_xyz,@function
        .size           debayer16_to_xyz,(.L_x_17 - debayer16_to_xyz)
        .other          debayer16_to_xyz,@"STO_CUDA_ENTRY STV_DEFAULT"
debayer16_to_xyz:
.text.debayer16_to_xyz:
[----:B------:R-:W-:Y:S01]  /*0000*/  LDC R1, c[0x0][0x37c] ;  /* 0x0000df00ff017b82 */ /* 0x000fe20000000800 */
[----:B------:R-:W0:Y:S01]  /*0010*/  S2R R9, SR_CTAID.X ;  /* 0x0000000000097919 */ /* 0x000e220000002500 */
[----:B------:R-:W1:Y:S01]  /*0020*/  LDCU.64 UR4, c[0x0][0x390] ;  /* 0x00007200ff0477ac */ /* 0x000e620008000a00 */
[----:B------:R-:W0:Y:S01]  /*0030*/  S2R R0, SR_TID.X ;  /* 0x0000000000007919 */ /* 0x000e220000002100 */
[----:B------:R-:W0:Y:S01]  /*0040*/  LDCU UR6, c[0x0][0x360] ;  /* 0x00006c00ff0677ac */ /* 0x000e220008000800 */
[----:B------:R-:W2:Y:S01]  /*0050*/  S2R R10, SR_CTAID.Y ;  /* 0x00000000000a7919 */ /* 0x000ea20000002600 */
[----:B------:R-:W2:Y:S01]  /*0060*/  LDCU UR7, c[0x0][0x364] ;  /* 0x00006c80ff0777ac */ /* 0x000ea20008000800 */
[----:B------:R-:W2:Y:S01]  /*0070*/  S2R R3, SR_TID.Y ;  /* 0x0000000000037919 */ /* 0x000ea20000002200 */
[----:B-1----:R-:W-:Y:S01]  /*0080*/  UIADD3 UR4, UPT, UPT, UR4, -0x1, URZ ;  /* 0xffffffff04047890 */ /* 0x002fe2000fffe0ff */
[----:B0-----:R-:W-:-:S05]  /*0090*/  IMAD R9, R9, UR6, R0 ;  /* 0x0000000609097c24 */ /* 0x001fca000f8e0200 */
[C---:B------:R-:W-:Y:S01]  /*00a0*/  ISETP.GE.AND P0, PT, R9.reuse, UR4, PT ;  /* 0x0000000409007c0c */ /* 0x040fe2000bf06270 */
[----:B------:R-:W-:Y:S01]  /*00b0*/  UIADD3 UR4, UPT, UPT, UR5, -0x1, URZ ;  /* 0xffffffff05047890 */ /* 0x000fe2000fffe0ff */
[----:B--2---:R-:W-:Y:S02]  /*00c0*/  IMAD R10, R10, UR7, R3 ;  /* 0x000000070a0a7c24 */ /* 0x004fe4000f8e0203 */
[----:B------:R-:W-:-:S04]  /*00d0*/  ISETP.LT.OR P0, PT, R9, 0x1, P0 ;  /* 0x000000010900780c */ /* 0x000fc80000701670 */
[----:B------:R-:W-:-:S04]  /*00e0*/  ISETP.EQ.OR P0, PT, R10, RZ, P0 ;  /* 0x000000ff0a00720c */ /* 0x000fc80000702670 */
[----:B------:R-:W-:-:S13]  /*00f0*/  ISETP.GE.OR P0, PT, R10, UR4, P0 ;  /* 0x000000040a007c0c */ /* 0x000fda0008706670 */
[----:B------:R-:W-:Y:S05]  /*0100*/  @P0 EXIT ;  /* 0x000000000000094d */ /* 0x000fea0003800000 */
[----:B------:R-:W0:Y:S01]  /*0110*/  LDCU UR4, c[0x0][0x3a8] ;  /* 0x00007500ff0477ac */ /* 0x000e220008000800 */
[----:B------:R-:W0:Y:S02]  /*0120*/  LDCU UR5, c[0x0][0x3a4] ;  /* 0x00007480ff0577ac */ /* 0x000e240008000800 */
[----:B0-----:R-:W-:-:S06]  /*0130*/  UIADD3 UR4, UPT, UPT, UR4, -UR5, URZ ;  /* 0x8000000504047290 */ /* 0x001fcc000fffe0ff */
[----:B------:R-:W-:-:S05]  /*0140*/  I2FP.F32.S32 R0, UR4 ;  /* 0x0000000400007c45 */ /* 0x000fca0008201400 */
[----:B------:R-:W-:-:S05]  /*0150*/  VIADD R2, R0, 0x1800000 ;  /* 0x0180000000027836 */ /* 0x000fca0000000000 */
[----:B------:R-:W-:-:S04]  /*0160*/  LOP3.LUT R2, R2, 0x7f800000, RZ, 0xc0, !PT ;  /* 0x7f80000002027812 */ /* 0x000fc800078ec0ff */
[----:B------:R-:W-:-:S13]  /*0170*/  ISETP.GT.U32.AND P0, PT, R2, 0x1ffffff, PT ;  /* 0x01ffffff0200780c */ /* 0x000fda0003f04070 */
[----:B------:R-:W-:Y:S05]  /*0180*/  @P0 BRA `(.L_x_0) ;  /* 0x00000000000c0947 */ /* 0x000fea0003800000 */
[----:B------:R-:W-:-:S07]  /*0190*/  MOV R2, 0x1b0 ;  /* 0x000001b000027802 */ /* 0x000fce0000000f00 */
[----:B------:R-:W-:Y:S05]  /*01a0*/  CALL.REL.NOINC `($__internal_0_$__cuda_sm20_rcp_rn_f32_slowpath) ;  /* 0x0000001000487944 */ /* 0x000fea0003c00000 */
[----:B------:R-:W-:Y:S05]  /*01b0*/  BRA `(.L_x_1) ;  /* 0x0000000000107947 */ /* 0x000fea0003800000 */
.L_x_0:
[----:B------:R-:W0:Y:S02]  /*01c0*/  MUFU.RCP R3, R0 ;  /* 0x0000000000037308 */ /* 0x000e240000001000 */
[----:B0-----:R-:W-:-:S04]  /*01d0*/  FFMA R2, R0, R3, -1 ;  /* 0xbf80000000027423 */ /* 0x001fc80000000003 */
[----:B------:R-:W-:-:S04]  /*01e0*/  FADD.FTZ R2, -R2, -RZ ;  /* 0x800000ff02027221 */ /* 0x000fc80000010100 */
[----:B------:R-:W-:-:S07]  /*01f0*/  FFMA R8, R3, R2, R3 ;  /* 0x0000000203087223 */ /* 0x000fce0000000003 */
.L_x_1:
[----:B------:R-:W0:Y:S01]  /*0200*/  LDC R5, c[0x0][0x390] ;  /* 0x0000e400ff057b82 */ /* 0x000e220000000800 */
[----:B------:R-:W1:Y:S01]  /*0210*/  LDCU.64 UR4, c[0x0][0x358] ;  /* 0x00006b00ff0477ac */ /* 0x000e620008000a00 */
[----:B------:R-:W-:-:S04]  /*0220*/  LOP3.LUT R0, R9, 0x1, R10, 0xc8, !PT ;  /* 0x0000000109007812 */ /* 0x000fc800078ec80a */
[----:B------:R-:W-:Y:S02]  /*0230*/  ISETP.NE.U32.AND P0, PT, R0, 0x1, PT ;  /* 0x000000010000780c */ /* 0x000fe40003f05070 */
[----:B------:R-:W2:Y:S11]  /*0240*/  LDC.64 R6, c[0x0][0x380] ;  /* 0x0000e000ff067b82 */ /* 0x000eb60000000a00 */
[----:B------:R-:W3:Y:S01]  /*0250*/  @P0 LDC R11, c[0x0][0x3a4] ;  /* 0x0000e900ff0b0b82 */ /* 0x000ee20000000800 */
[----:B0-----:R-:W-:-:S04]  /*0260*/  IMAD R14, R10, R5, RZ ;  /* 0x000000050a0e7224 */ /* 0x001fc800078e02ff */
[----:B------:R-:W-:-:S04]  /*0270*/  IMAD.IADD R0, R9, 0x1, R14 ;  /* 0x0000000109007824 */ /* 0x000fc800078e020e */
[----:B--2---:R-:W-:-:S05]  /*0280*/  IMAD.WIDE R2, R0, 0x2, R6 ;  /* 0x0000000200027825 */ /* 0x004fca00078e0206 */
[----:B-1----:R-:W3:Y:S01]  /*0290*/  @P0 LDG.E.U16.CONSTANT R4, desc[UR4][R2.64] ;  /* 0x0000000402040981 */ /* 0x002ee2000c1e9500 */
[----:B------:R-:W-:Y:S01]  /*02a0*/  VIADD R16, R10, 0xffffffff ;  /* 0xffffffff0a107836 */ /* 0x000fe20000000000 */
[----:B------:R-:W-:Y:S01]  /*02b0*/  BSSY.RECONVERGENT B0, `(.L_x_2) ;  /* 0x000005a000007945 */ /* 0x000fe20003800200 */
[----:B------:R-:W-:Y:S02]  /*02c0*/  LOP3.LUT R17, R9, 0x1, RZ, 0xc0, !PT ;  /* 0x0000000109117812 */ /* 0x000fe400078ec0ff */
[----:B------:R-:W-:Y:S01]  /*02d0*/  IMAD R16, R16, R5, RZ ;  /* 0x0000000510107224 */ /* 0x000fe200078e02ff */
[----:B------:R-:W-:-:S03]  /*02e0*/  LOP3.LUT R22, R10, 0x1, RZ, 0xc0, !PT ;  /* 0x000000010a167812 */ /* 0x000fc600078ec0ff */
[----:B------:R-:W-:Y:S01]  /*02f0*/  IMAD R12, R5, 0x2, R16 ;  /* 0x00000002050c7824 */ /* 0x000fe200078e0210 */
[----:B------:R-:W-:-:S03]  /*0300*/  IADD3 R5, PT, PT, R9, R16, RZ ;  /* 0x0000001009057210 */ /* 0x000fc60007ffe0ff */
[----:B------:R-:W-:Y:S02]  /*0310*/  IMAD.IADD R13, R9, 0x1, R12 ;  /* 0x00000001090d7824 */ /* 0x000fe400078e020c */
[----:B---3--:R-:W-:-:S05]  /*0320*/  @P0 IMAD.IADD R4, R4, 0x1, -R11 ;  /* 0x0000000104040824 */ /* 0x008fca00078e0a0b */
[----:B------:R-:W-:Y:S01]  /*0330*/  @P0 I2FP.F32.S32 R15, R4 ;  /* 0x00000004000f0245 */ /* 0x000fe20000201400 */
[----:B------:R-:W-:-:S04]  /*0340*/  IMAD.WIDE R4, R5, 0x2, R6 ;  /* 0x0000000205047825 */ /* 0x000fc800078e0206 */
[----:B------:R-:W-:Y:S01]  /*0350*/  @P0 FMUL R15, R15, R8 ;  /* 0x000000080f0f0220 */ /* 0x000fe20000400000 */
[----:B------:R-:W-:-:S04]  /*0360*/  IMAD.WIDE R6, R13, 0x2, R6 ;  /* 0x000000020d067825 */ /* 0x000fc800078e0206 */
[----:B------:R-:W-:Y:S01]  /*0370*/  @P0 FMNMX R13, RZ, R15, !PT ;  /* 0x0000000fff0d0209 */ /* 0x000fe20007800000 */
[----:B------:R-:W-:Y:S06]  /*0380*/  @P0 BRA `(.L_x_3) ;  /* 0x0000000400300947 */ /* 0x000fec0003800000 */
[----:B------:R-:W-:-:S04]  /*0390*/  ISETP.NE.AND P0, PT, R22, RZ, PT ;  /* 0x000000ff1600720c */ /* 0x000fc80003f05270 */
[----:B------:R-:W-:-:S13]  /*03a0*/  ISETP.EQ.OR P0, PT, R17, RZ, P0 ;  /* 0x000000ff1100720c */ /* 0x000fda0000702670 */
[----:B------:R-:W-:Y:S05]  /*03b0*/  @P0 BRA `(.L_x_4) ;  /* 0x0000000000500947 */ /* 0x000fea0003800000 */
[----:B------:R-:W0:Y:S01]  /*03c0*/  LDCU.64 UR6, c[0x0][0x380] ;  /* 0x00007000ff0677ac */ /* 0x000e220008000a00 */
[----:B------:R-:W-:-:S04]  /*03d0*/  IADD3 R11, P0, PT, R9, R14, RZ ;  /* 0x0000000e090b7210 */ /* 0x000fc80007f1e0ff */
[----:B------:R-:W-:Y:S02]  /*03e0*/  LEA.HI.X.SX32 R20, R14, RZ, 0x1, P0 ;  /* 0x000000ff0e147211 */ /* 0x000fe400000f0eff */
[C---:B0-----:R-:W-:Y:S01]  /*03f0*/  LEA R18, P0, R11.reuse, UR6, 0x1 ;  /* 0x000000060b127c11 */ /* 0x041fe2000f8008ff */
[----:B------:R-:W0:Y:S03]  /*0400*/  LDCU UR6, c[0x0][0x3a4] ;  /* 0x00007480ff0677ac */ /* 0x000e260008000800 */
[----:B------:R-:W-:-:S05]  /*0410*/  LEA.HI.X R19, R11, UR7, R20, 0x1, P0 ;  /* 0x000000070b137c11 */ /* 0x000fca00080f0c14 */
[----:B------:R-:W2:Y:S04]  /*0420*/  LDG.E.U16.CONSTANT R20, desc[UR4][R18.64+-0x2] ;  /* 0xfffffe0412147981 */ /* 0x000ea8000c1e9500 */
[----:B------:R-:W3:Y:S01]  /*0430*/  LDG.E.U16.CONSTANT R24, desc[UR4][R18.64+0x2] ;  /* 0x0000020412187981 */ /* 0x000ee2000c1e9500 */
[----:B0-----:R-:W-:-:S04]  /*0440*/  IMAD.U32 R11, RZ, RZ, UR6 ;  /* 0x00000006ff0b7e24 */ /* 0x001fc8000f8e00ff */
[--C-:B--2---:R-:W-:Y:S02]  /*0450*/  IMAD.IADD R20, R20, 0x1, -R11.reuse ;  /* 0x0000000114147824 */ /* 0x104fe400078e0a0b */
[----:B---3--:R-:W-:-:S03]  /*0460*/  IMAD.IADD R24, R24, 0x1, -R11 ;  /* 0x0000000118187824 */ /* 0x008fc600078e0a0b */
[----:B------:R-:W-:Y:S02]  /*0470*/  I2FP.F32.S32 R13, R20 ;  /* 0x00000014000d7245 */ /* 0x000fe40000201400 */
[----:B------:R-:W-:-:S03]  /*0480*/  I2FP.F32.S32 R15, R24 ;  /* 0x00000018000f7245 */ /* 0x000fc60000201400 */
[-C--:B------:R-:W-:Y:S02]  /*0490*/  FMUL R13, R13, R8.reuse ;  /* 0x000000080d0d7220 */ /* 0x080fe40000400000 */
[----:B------:R-:W-:-:S03]  /*04a0*/  FMUL R15, R15, R8 ;  /* 0x000000080f0f7220 */ /* 0x000fc60000400000 */
[----:B------:R-:W-:Y:S02]  /*04b0*/  FMNMX R13, RZ, R13, !PT ;  /* 0x0000000dff0d7209 */ /* 0x000fe40007800000 */
[----:B------:R-:W-:-:S05]  /*04c0*/  FMNMX R20, RZ, R15, !PT ;  /* 0x0000000fff147209 */ /* 0x000fca0007800000 */
[----:B------:R-:W-:-:S04]  /*04d0*/  FADD R13, R13, R20 ;  /* 0x000000140d0d7221 */ /* 0x000fc80000000000 */
[----:B------:R-:W-:Y:S01]  /*04e0*/  FMUL R13, R13, 0.5 ;  /* 0x3f0000000d0d7820 */ /* 0x000fe20000400000 */
[----:B------:R-:W-:Y:S06]  /*04f0*/  BRA `(.L_x_3) ;  /* 0x0000000000d47947 */ /* 0x000fec0003800000 */
.L_x_4:
[----:B------:R-:W-:-:S04]  /*0500*/  ISETP.NE.AND P0, PT, R22, RZ, PT ;  /* 0x000000ff1600720c */ /* 0x000fc80003f05270 */
[----:B------:R-:W-:-:S13]  /*0510*/  ISETP.NE.OR P0, PT, R17, RZ, !P0 ;  /* 0x000000ff1100720c */ /* 0x000fda0004705670 */
[----:B------:R-:W-:Y:S05]  /*0520*/  @P0 BRA `(.L_x_5) ;  /* 0x00000000003c0947 */ /* 0x000fea0003800000 */
[----:B------:R-:W2:Y:S01]  /*0530*/  LDG.E.U16.CONSTANT R18, desc[UR4][R4.64] ;  /* 0x0000000404127981 */ /* 0x000ea2000c1e9500 */
[----:B------:R-:W0:Y:S03]  /*0540*/  LDCU UR6, c[0x0][0x3a4] ;  /* 0x00007480ff0677ac */ /* 0x000e260008000800 */
[----:B------:R-:W3:Y:S01]  /*0550*/  LDG.E.U16.CONSTANT R20, desc[UR4][R6.64] ;  /* 0x0000000406147981 */ /* 0x000ee2000c1e9500 */
[----:B0-----:R-:W-:-:S05]  /*0560*/  MOV R11, UR6 ;  /* 0x00000006000b7c02 */ /* 0x001fca0008000f00 */
        /* <DEDUP_REMOVED lines=11> */
.L_x_5:
[----:B------:R-:W0:Y:S01]  /*0620*/  LDCU.64 UR6, c[0x0][0x380] ;  /* 0x00007000ff0677ac */ /* 0x000e220008000a00 */
[C---:B------:R-:W-:Y:S02]  /*0630*/  IADD3 R13, P0, PT, R9.reuse, R16, RZ ;  /* 0x00000010090d7210 */ /* 0x040fe40007f1e0ff */
[----:B------:R-:W-:Y:S02]  /*0640*/  IADD3 R11, P1, PT, R9, R12, RZ ;  /* 0x0000000c090b7210 */ /* 0x000fe40007f3e0ff */
[----:B------:R-:W-:Y:S02]  /*0650*/  LEA.HI.X.SX32 R26, R16, RZ, 0x1, P0 ;  /* 0x000000ff101a7211 */ /* 0x000fe400000f0eff */
[----:B------:R-:W-:Y:S02]  /*0660*/  LEA.HI.X.SX32 R24, R12, RZ, 0x1, P1 ;  /* 0x000000ff0c187211 */ /* 0x000fe400008f0eff */
[----:B0-----:R-:W-:Y:S02]  /*0670*/  LEA R20, P0, R13, UR6, 0x1 ;  /* 0x000000060d147c11 */ /* 0x001fe4000f8008ff */
[----:B------:R-:W-:Y:S01]  /*0680*/  LEA R18, P1, R11, UR6, 0x1 ;  /* 0x000000060b127c11 */ /* 0x000fe2000f8208ff */
[----:B------:R-:W0:Y:S01]  /*0690*/  LDCU UR6, c[0x0][0x3a4] ;  /* 0x00007480ff0677ac */ /* 0x000e220008000800 */
[----:B------:R-:W-:-:S02]  /*06a0*/  LEA.HI.X R21, R13, UR7, R26, 0x1, P0 ;  /* 0x000000070d157c11 */ /* 0x000fc400080f0c1a */
[----:B------:R-:W-:-:S03]  /*06b0*/  LEA.HI.X R19, R11, UR7, R24, 0x1, P1 ;  /* 0x000000070b137c11 */ /* 0x000fc600088f0c18 */
[----:B------:R-:W2:Y:S04]  /*06c0*/  LDG.E.U16.CONSTANT R24, desc[UR4][R20.64+-0x2] ;  /* 0xfffffe0414187981 */ /* 0x000ea8000c1e9500 */
[----:B------:R-:W3:Y:S04]  /*06d0*/  LDG.E.U16.CONSTANT R26, desc[UR4][R20.64+0x2] ;  /* 0x00000204141a7981 */ /* 0x000ee8000c1e9500 */
[----:B------:R-:W4:Y:S04]  /*06e0*/  LDG.E.U16.CONSTANT R28, desc[UR4][R18.64+-0x2] ;  /* 0xfffffe04121c7981 */ /* 0x000f28000c1e9500 */
[----:B------:R-:W5:Y:S01]  /*06f0*/  LDG.E.U16.CONSTANT R23, desc[UR4][R18.64+0x2] ;  /* 0x0000020412177981 */ /* 0x000f62000c1e9500 */
[----:B0-----:R-:W-:-:S04]  /*0700*/  IMAD.U32 R11, RZ, RZ, UR6 ;  /* 0x00000006ff0b7e24 */ /* 0x001fc8000f8e00ff */
[----:B--2---:R-:W-:Y:S01]  /*0710*/  IMAD.IADD R24, R24, 0x1, -R11 ;  /* 0x0000000118187824 */ /* 0x004fe200078e0a0b */
[----:B---3--:R-:W-:-:S04]  /*0720*/  IADD3 R26, PT, PT, R26, -R11, RZ ;  /* 0x8000000b1a1a7210 */ /* 0x008fc80007ffe0ff */
[----:B------:R-:W-:Y:S01]  /*0730*/  I2FP.F32.S32 R13, R24 ;  /* 0x00000018000d7245 */ /* 0x000fe20000201400 */
[----:B----4-:R-:W-:Y:S01]  /*0740*/  IMAD.IADD R28, R28, 0x1, -R11 ;  /* 0x000000011c1c7824 */ /* 0x010fe200078e0a0b */
[----:B------:R-:W-:-:S03]  /*0750*/  I2FP.F32.S32 R15, R26 ;  /* 0x0000001a000f7245 */ /* 0x000fc60000201400 */
[----:B------:R-:W-:Y:S01]  /*0760*/  FMUL R13, R13, R8 ;  /* 0x000000080d0d7220 */ /* 0x000fe20000400000 */
[----:B-----5:R-:W-:Y:S01]  /*0770*/  IMAD.IADD R23, R23, 0x1, -R11 ;  /* 0x0000000117177824 */ /* 0x020fe200078e0a0b */
[----:B------:R-:W-:Y:S01]  /*0780*/  I2FP.F32.S32 R21, R28 ;  /* 0x0000001c00157245 */ /* 0x000fe20000201400 */
[-C--:B------:R-:W-:Y:S02]  /*0790*/  FMUL R15, R15, R8.reuse ;  /* 0x000000080f0f7220 */ /* 0x080fe40000400000 */
[----:B------:R-:W-:Y:S02]  /*07a0*/  FMNMX R13, RZ, R13, !PT ;  /* 0x0000000dff0d7209 */ /* 0x000fe40007800000 */
[----:B------:R-:W-:Y:S01]  /*07b0*/  I2FP.F32.S32 R23, R23 ;  /* 0x0000001700177245 */ /* 0x000fe20000201400 */
[----:B------:R-:W-:Y:S01]  /*07c0*/  FMUL R21, R21, R8 ;  /* 0x0000000815157220 */ /* 0x000fe20000400000 */
[----:B------:R-:W-:-:S03]  /*07d0*/  FMNMX R18, RZ, R15, !PT ;  /* 0x0000000fff127209 */ /* 0x000fc60007800000 */
[----:B------:R-:W-:Y:S01]  /*07e0*/  FMUL R23, R23, R8 ;  /* 0x0000000817177220 */ /* 0x000fe20000400000 */
[----:B------:R-:W-:Y:S01]  /*07f0*/  FMNMX R20, RZ, R21, !PT ;  /* 0x00000015ff147209 */ /* 0x000fe20007800000 */
[----:B------:R-:W-:-:S03]  /*0800*/  FADD R13, R13, R18 ;  /* 0x000000120d0d7221 */ /* 0x000fc60000000000 */
[----:B------:R-:W-:Y:S01]  /*0810*/  FMNMX R18, RZ, R23, !PT ;  /* 0x00000017ff127209 */ /* 0x000fe20007800000 */
[----:B------:R-:W-:-:S04]  /*0820*/  FADD R13, R13, R20 ;  /* 0x000000140d0d7221 */ /* 0x000fc80000000000 */
[----:B------:R-:W-:-:S04]  /*0830*/  FADD R13, R13, R18 ;  /* 0x000000120d0d7221 */ /* 0x000fc80000000000 */
[----:B------:R-:W-:-:S07]  /*0840*/  FMUL R13, R13, 0.25 ;  /* 0x3e8000000d0d7820 */ /* 0x000fce0000400000 */
.L_x_3:
[----:B------:R-:W-:Y:S05]  /*0850*/  BSYNC.RECONVERGENT B0 ;  /* 0x0000000000007941 */ /* 0x000fea0003800200 */
.L_x_2:
[----:B------:R-:W-:Y:S01]  /*0860*/  IMAD.IADD R15, R9, 0x1, R10 ;  /* 0x00000001090f7824 */ /* 0x000fe200078e020a */
[----:B------:R-:W0:Y:S04]  /*0870*/  LDCU UR6, c[0x0][0x398] ;  /* 0x00007300ff0677ac */ /* 0x000e280008000800 */
[----:B------:R-:W-:-:S04]  /*0880*/  LOP3.LUT R15, R15, 0x1, RZ, 0xc0, !PT ;  /* 0x000000010f0f7812 */ /* 0x000fc800078ec0ff */
[----:B------:R-:W-:-:S13]  /*0890*/  ISETP.NE.U32.AND P0, PT, R15, 0x1, PT ;  /* 0x000000010f00780c */ /* 0x000fda0003f05070 */
[----:B------:R-:W2:Y:S01]  /*08a0*/  @!P0 LDG.E.U16.CONSTANT R18, desc[UR4][R2.64] ;  /* 0x0000000402128981 */ /* 0x000ea2000c1e9500 */
[----:B0-----:R-:W-:Y:S01]  /*08b0*/  FMUL R13, R13, UR6 ;  /* 0x000000060d0d7c20 */ /* 0x001fe20008400000 */
[----:B------:R-:W-:Y:S01]  /*08c0*/  BSSY.RECONVERGENT B0, `(.L_x_6) ;  /* 0x0000023000007945 */ /* 0x000fe20003800200 */
[----:B--2---:R-:W-:-:S05]  /*08d0*/  @!P0 IMAD.IADD R18, R18, 0x1, -R11 ;  /* 0x0000000112128824 */ /* 0x004fca00078e0a0b */
[----:B------:R-:W-:-:S05]  /*08e0*/  @!P0 I2FP.F32.S32 R15, R18 ;  /* 0x00000012000f8245 */ /* 0x000fca0000201400 */
[----:B------:R-:W-:-:S05]  /*08f0*/  @!P0 FMUL R15, R15, R8 ;  /* 0x000000080f0f8220 */ /* 0x000fca0000400000 */
[----:B------:R-:W-:Y:S01]  /*0900*/  @!P0 FMNMX R15, RZ, R15, !PT ;  /* 0x0000000fff0f8209 */ /* 0x000fe20007800000 */
[----:B------:R-:W-:Y:S06]  /*0910*/  @!P0 BRA `(.L_x_7) ;  /* 0x0000000000748947 */ /* 0x000fec0003800000 */
[----:B------:R-:W0:Y:S01]  /*0920*/  LDCU.64 UR6, c[0x0][0x380] ;  /* 0x00007000ff0677ac */ /* 0x000e220008000a00 */
[----:B------:R-:W-:Y:S01]  /*0930*/  IADD3 R15, P0, PT, R9, R14, RZ ;  /* 0x0000000e090f7210 */ /* 0x000fe20007f1e0ff */
[----:B------:R-:W2:Y:S03]  /*0940*/  LDG.E.U16.CONSTANT R26, desc[UR4][R4.64] ;  /* 0x00000004041a7981 */ /* 0x000ea6000c1e9500 */
[----:B------:R-:W-:Y:S01]  /*0950*/  LEA.HI.X.SX32 R20, R14, RZ, 0x1, P0 ;  /* 0x000000ff0e147211 */ /* 0x000fe200000f0eff */
[----:B------:R-:W3:Y:S01]  /*0960*/  LDG.E.U16.CONSTANT R28, desc[UR4][R6.64] ;  /* 0x00000004061c7981 */ /* 0x000ee2000c1e9500 */
[----:B0-----:R-:W-:-:S04]  /*0970*/  LEA R18, P0, R15, UR6, 0x1 ;  /* 0x000000060f127c11 */ /* 0x001fc8000f8008ff */
[----:B------:R-:W-:-:S05]  /*0980*/  LEA.HI.X R19, R15, UR7, R20, 0x1, P0 ;  /* 0x000000070f137c11 */ /* 0x000fca00080f0c14 */
[----:B------:R-:W4:Y:S04]  /*0990*/  LDG.E.U16.CONSTANT R24, desc[UR4][R18.64+0x2] ;  /* 0x0000020412187981 */ /* 0x000f28000c1e9500 */
[----:B------:R0:W5:Y:S01]  /*09a0*/  LDG.E.U16.CONSTANT R20, desc[UR4][R18.64+-0x2] ;  /* 0xfffffe0412147981 */ /* 0x000162000c1e9500 */
[--C-:B--2---:R-:W-:Y:S02]  /*09b0*/  IMAD.IADD R26, R26, 0x1, -R11.reuse ;  /* 0x000000011a1a7824 */ /* 0x104fe400078e0a0b */
[----:B---3--:R-:W-:-:S03]  /*09c0*/  IMAD.IADD R28, R28, 0x1, -R11 ;  /* 0x000000011c1c7824 */ /* 0x008fc600078e0a0b */
[----:B------:R-:W-:Y:S02]  /*09d0*/  I2FP.F32.S32 R23, R26 ;  /* 0x0000001a00177245 */ /* 0x000fe40000201400 */
[----:B0-----:R-:W-:-:S03]  /*09e0*/  I2FP.F32.S32 R19, R28 ;  /* 0x0000001c00137245 */ /* 0x001fc60000201400 */
[----:B------:R-:W-:Y:S01]  /*09f0*/  FMUL R23, R23, R8 ;  /* 0x0000000817177220 */ /* 0x000fe20000400000 */
[----:B----4-:R-:W-:Y:S01]  /*0a00*/  IMAD.IADD R24, R24, 0x1, -R11 ;  /* 0x0000000118187824 */ /* 0x010fe200078e0a0b */
[----:B-----5:R-:W-:-:S04]  /*0a10*/  IADD3 R20, PT, PT, R20, -R11, RZ ;  /* 0x8000000b14147210 */ /* 0x020fc80007ffe0ff */
[----:B------:R-:W-:Y:S02]  /*0a20*/  I2FP.F32.S32 R21, R24 ;  /* 0x0000001800157245 */ /* 0x000fe40000201400 */
[----:B------:R-:W-:-:S03]  /*0a30*/  I2FP.F32.S32 R15, R20 ;  /* 0x00000014000f7245 */ /* 0x000fc60000201400 */
[-C--:B------:R-:W-:Y:S02]  /*0a40*/  FMUL R21, R21, R8.reuse ;  /* 0x0000000815157220 */ /* 0x080fe40000400000 */
[----:B------:R-:W-:-:S03]  /*0a50*/  FMUL R15, R15, R8 ;  /* 0x000000080f0f7220 */ /* 0x000fc60000400000 */
[----:B------:R-:W-:Y:S02]  /*0a60*/  FMNMX R18, RZ, R21, !PT ;  /* 0x00000015ff127209 */ /* 0x000fe40007800000 */
[----:B------:R-:W-:Y:S01]  /*0a70*/  FMNMX R15, RZ, R15, !PT ;  /* 0x0000000fff0f7209 */ /* 0x000fe20007800000 */
[----:B------:R-:W-:Y:S01]  /*0a80*/  FMUL R19, R19, R8 ;  /* 0x0000000813137220 */ /* 0x000fe20000400000 */
[----:B------:R-:W-:-:S03]  /*0a90*/  FMNMX R20, RZ, R23, !PT ;  /* 0x00000017ff147209 */ /* 0x000fc60007800000 */
[----:B------:R-:W-:Y:S01]  /*0aa0*/  FADD R15, R15, R18 ;  /* 0x000000120f0f7221 */ /* 0x000fe20000000000 */
[----:B------:R-:W-:-:S03]  /*0ab0*/  FMNMX R18, RZ, R19, !PT ;  /* 0x00000013ff127209 */ /* 0x000fc60007800000 */
[----:B------:R-:W-:-:S04]  /*0ac0*/  FADD R15, R15, R20 ;  /* 0x000000140f0f7221 */ /* 0x000fc80000000000 */
[----:B------:R-:W-:-:S04]  /*0ad0*/  FADD R15, R18, R15 ;  /* 0x0000000f120f7221 */ /* 0x000fc80000000000 */
[----:B------:R-:W-:-:S07]  /*0ae0*/  FMUL R15, R15, 0.25 ;  /* 0x3e8000000f0f7820 */ /* 0x000fce0000400000 */
.L_x_7:
[----:B------:R-:W-:Y:S05]  /*0af0*/  BSYNC.RECONVERGENT B0 ;  /* 0x0000000000007941 */ /* 0x000fea0003800200 */
.L_x_6:
[----:B------:R-:W0:Y:S01]  /*0b00*/  LDCU UR6, c[0x0][0x39c] ;  /* 0x00007380ff0677ac */ /* 0x000e220008000800 */
[----:B------:R-:W-:Y:S01]  /*0b10*/  LOP3.LUT P0, RZ, R9, 0x1, R10, 0x80, !PT ;  /* 0x0000000109ff7812 */ /* 0x000fe2000780800a */
[----:B------:R-:W-:Y:S01]  /*0b20*/  BSSY.RECONVERGENT B0, `(.L_x_8) ;  /* 0x000004f000007945 */ /* 0x000fe20003800200 */
[----:B0-----:R-:W-:-:S11]  /*0b30*/  FMUL R10, R15, UR6 ;  /* 0x000000060f0a7c20 */ /* 0x001fd60008400000 */
[----:B------:R-:W-:Y:S05]  /*0b40*/  @!P0 BRA `(.L_x_9) ;  /* 0x0000000000188947 */ /* 0x000fea0003800000 */
[----:B------:R-:W2:Y:S02]  /*0b50*/  LDG.E.U16.CONSTANT R2, desc[UR4][R2.64] ;  /* 0x0000000402027981 */ /* 0x000ea4000c1e9500 */
[----:B--2---:R-:W-:-:S05]  /*0b60*/  IMAD.IADD R11, R2, 0x1, -R11 ;  /* 0x00000001020b7824 */ /* 0x004fca00078e0a0b */
[----:B------:R-:W-:-:S05]  /*0b70*/  I2FP.F32.S32 R11, R11 ;  /* 0x0000000b000b7245 */ /* 0x000fca0000201400 */
[----:B------:R-:W-:-:S05]  /*0b80*/  FMUL R8, R11, R8 ;  /* 0x000000080b087220 */ /* 0x000fca0000400000 */
[----:B------:R-:W-:Y:S01]  /*0b90*/  FMNMX R8, RZ, R8, !PT ;  /* 0x00000008ff087209 */ /* 0x000fe20007800000 */
[----:B------:R-:W-:Y:S06]  /*0ba0*/  BRA `(.L_x_10) ;  /* 0x0000000400187947 */ /* 0x000fec0003800000 */
.L_x_9:
[----:B------:R-:W-:-:S04]  /*0bb0*/  ISETP.NE.AND P0, PT, R22, RZ, PT ;  /* 0x000000ff1600720c */ /* 0x000fc80003f05270 */
[----:B------:R-:W-:-:S13]  /*0bc0*/  ISETP.NE.OR P0, PT, R17, RZ, !P0 ;  /* 0x000000ff1100720c */ /* 0x000fda0004705670 */
[----:B------:R-:W-:Y:S05]  /*0bd0*/  @P0 BRA `(.L_x_11) ;  /* 0x0000000000480947 */ /* 0x000fea0003800000 */
[----:B------:R-:W0:Y:S01]  /*0be0*/  LDCU.64 UR6, c[0x0][0x380] ;  /* 0x00007000ff0677ac */ /* 0x000e220008000a00 */
[----:B------:R-:W-:-:S04]  /*0bf0*/  IADD3 R9, P0, PT, R9, R14, RZ ;  /* 0x0000000e09097210 */ /* 0x000fc80007f1e0ff */
[----:B------:R-:W-:Y:S02]  /*0c00*/  LEA.HI.X.SX32 R14, R14, RZ, 0x1, P0 ;  /* 0x000000ff0e0e7211 */ /* 0x000fe400000f0eff */
[----:B0-----:R-:W-:-:S04]  /*0c10*/  LEA R2, P0, R9, UR6, 0x1 ;  /* 0x0000000609027c11 */ /* 0x001fc8000f8008ff */
[----:B------:R-:W-:-:S05]  /*0c20*/  LEA.HI.X R3, R9, UR7, R14, 0x1, P0 ;  /* 0x0000000709037c11 */ /* 0x000fca00080f0c0e */
[----:B------:R-:W2:Y:S04]  /*0c30*/  LDG.E.U16.CONSTANT R6, desc[UR4][R2.64+0x2] ;  /* 0x0000020402067981 */ /* 0x000ea8000c1e9500 */
[----:B------:R-:W3:Y:S01]  /*0c40*/  LDG.E.U16.CONSTANT R4, desc[UR4][R2.64+-0x2] ;  /* 0xfffffe0402047981 */ /* 0x000ee2000c1e9500 */
[----:B--2---:R-:W-:Y:S01]  /*0c50*/  IMAD.IADD R6, R6, 0x1, -R11 ;  /* 0x0000000106067824 */ /* 0x004fe200078e0a0b */
[----:B---3--:R-:W-:-:S04]  /*0c60*/  IADD3 R4, PT, PT, R4, -R11, RZ ;  /* 0x8000000b04047210 */ /* 0x008fc80007ffe0ff */
        /* <DEDUP_REMOVED lines=9> */
.L_x_11:
[----:B------:R-:W-:-:S04]  /*0d00*/  ISETP.NE.AND P0, PT, R22, RZ, PT ;  /* 0x000000ff1600720c */ /* 0x000fc80003f05270 */
[----:B------:R-:W-:-:S13]  /*0d10*/  ISETP.EQ.OR P0, PT, R17, RZ, P0 ;  /* 0x000000ff1100720c */ /* 0x000fda0000702670 */
[----:B------:R-:W-:Y:S05]  /*0d20*/  @P0 BRA `(.L_x_12) ;  /* 0x0000000000340947 */ /* 0x000fea0003800000 */
[----:B------:R-:W2:Y:S04]  /*0d30*/  LDG.E.U16.CONSTANT R4, desc[UR4][R4.64] ;  /* 0x0000000404047981 */ /* 0x000ea8000c1e9500 */
[----:B------:R-:W3:Y:S01]  /*0d40*/  LDG.E.U16.CONSTANT R6, desc[UR4][R6.64] ;  /* 0x0000000406067981 */ /* 0x000ee2000c1e9500 */
        /* <DEDUP_REMOVED lines=11> */
.L_x_12:
[----:B------:R-:W0:Y:S01]  /*0e00*/  LDCU.64 UR6, c[0x0][0x380] ;  /* 0x00007000ff0677ac */ /* 0x000e220008000a00 */
[C---:B------:R-:W-:Y:S02]  /*0e10*/  IADD3 R3, P0, PT, R9.reuse, R16, RZ ;  /* 0x0000001009037210 */ /* 0x040fe40007f1e0ff */
[----:B------:R-:W-:Y:S02]  /*0e20*/  IADD3 R9, P1, PT, R9, R12, RZ ;  /* 0x0000000c09097210 */ /* 0x000fe40007f3e0ff */
[----:B------:R-:W-:Y:S02]  /*0e30*/  LEA.HI.X.SX32 R16, R16, RZ, 0x1, P0 ;  /* 0x000000ff10107211 */ /* 0x000fe400000f0eff */
[----:B------:R-:W-:Y:S02]  /*0e40*/  LEA.HI.X.SX32 R12, R12, RZ, 0x1, P1 ;  /* 0x000000ff0c0c7211 */ /* 0x000fe400008f0eff */
[----:B0-----:R-:W-:Y:S02]  /*0e50*/  LEA R2, P0, R3, UR6, 0x1 ;  /* 0x0000000603027c11 */ /* 0x001fe4000f8008ff */
[----:B------:R-:W-:-:S02]  /*0e60*/  LEA R4, P1, R9, UR6, 0x1 ;  /* 0x0000000609047c11 */ /* 0x000fc4000f8208ff */
[----:B------:R-:W-:Y:S02]  /*0e70*/  LEA.HI.X R3, R3, UR7, R16, 0x1, P0 ;  /* 0x0000000703037c11 */ /* 0x000fe400080f0c10 */
[----:B------:R-:W-:-:S03]  /*0e80*/  LEA.HI.X R5, R9, UR7, R12, 0x1, P1 ;  /* 0x0000000709057c11 */ /* 0x000fc600088f0c0c */
[----:B------:R-:W2:Y:S04]  /*0e90*/  LDG.E.U16.CONSTANT R6, desc[UR4][R2.64+-0x2] ;  /* 0xfffffe0402067981 */ /* 0x000ea8000c1e9500 */
[----:B------:R-:W3:Y:S04]  /*0ea0*/  LDG.E.U16.CONSTANT R12, desc[UR4][R2.64+0x2] ;  /* 0x00000204020c7981 */ /* 0x000ee8000c1e9500 */
[----:B------:R-:W4:Y:S04]  /*0eb0*/  LDG.E.U16.CONSTANT R14, desc[UR4][R4.64+-0x2] ;  /* 0xfffffe04040e7981 */ /* 0x000f28000c1e9500 */
[----:B------:R-:W5:Y:S01]  /*0ec0*/  LDG.E.U16.CONSTANT R16, desc[UR4][R4.64+0x2] ;  /* 0x0000020404107981 */ /* 0x000f62000c1e9500 */
        /* <DEDUP_REMOVED lines=8> */
[----:B------:R-:W-:Y:S02]  /*0f50*/  FMUL R9, R9, R8 ;  /* 0x0000000809097220 */ /* 0x000fe40000400000 */
        /* <DEDUP_REMOVED lines=11> */
.L_x_10:
[----:B------:R-:W-:Y:S05]  /*1010*/  BSYNC.RECONVERGENT B0 ;  /* 0x0000000000007941 */ /* 0x000fea0003800200 */
.L_x_8:
[----:B------:R-:W0:Y:S01]  /*1020*/  LDC.64 R4, c[0x0][0x3b0] ;  /* 0x0000ec00ff047b82 */ /* 0x000e220000000a00 */
[----:B------:R-:W1:Y:S07]  /*1030*/  LDCU UR6, c[0x0][0x3a0] ;  /* 0x00007400ff0677ac */ /* 0x000e6e0008000800 */
[----:B------:R-:W2:Y:S01]  /*1040*/  LDC.64 R2, c[0x0][0x388] ;  /* 0x0000e200ff027b82 */ /* 0x000ea20000000a00 */
[----:B0-----:R-:W3:Y:S04]  /*1050*/  LDG.E.CONSTANT R19, desc[UR4][R4.64+0x28] ;  /* 0x0000280404137981 */ /* 0x001ee8000c1e9900 */
[----:B------:R-:W3:Y:S04]  /*1060*/  LDG.E.CONSTANT R21, desc[UR4][R4.64+0x2c] ;  /* 0x00002c0404157981 */ /* 0x000ee8000c1e9900 */
[----:B------:R-:W4:Y:S04]  /*1070*/  LDG.E.CONSTANT R15, desc[UR4][R4.64+0x18] ;  /* 0x00001804040f7981 */ /* 0x000f28000c1e9900 */
[----:B------:R-:W4:Y:S04]  /*1080*/  LDG.E.CONSTANT R16, desc[UR4][R4.64+0x1c] ;  /* 0x00001c0404107981 */ /* 0x000f28000c1e9900 */
[----:B------:R-:W5:Y:S04]  /*1090*/  LDG.E.CONSTANT R17, desc[UR4][R4.64+0x24] ;  /* 0x0000240404117981 */ /* 0x000f68000c1e9900 */
[----:B------:R-:W2:Y:S04]  /*10a0*/  LDG.E.CONSTANT R11, desc[UR4][R4.64+0x14] ;  /* 0x00001404040b7981 */ /* 0x000ea8000c1e9900 */
[----:B------:R-:W2:Y:S04]  /*10b0*/  LDG.E.CONSTANT R18, desc[UR4][R4.64+0x20] ;  /* 0x0000200404127981 */ /* 0x000ea8000c1e9900 */
[----:B------:R-:W2:Y:S04]  /*10c0*/  LDG.E.CONSTANT R9, desc[UR4][R4.64+0x8] ;  /* 0x0000080404097981 */ /* 0x000ea8000c1e9900 */
[----:B------:R-:W2:Y:S04]  /*10d0*/  LDG.E.CONSTANT R12, desc[UR4][R4.64+0xc] ;  /* 0x00000c04040c7981 */ /* 0x000ea8000c1e9900 */
[----:B------:R-:W2:Y:S04]  /*10e0*/  LDG.E.CONSTANT R14, desc[UR4][R4.64+0x10] ;  /* 0x00001004040e7981 */ /* 0x000ea8000c1e9900 */
[----:B------:R-:W2:Y:S04]  /*10f0*/  LDG.E.CONSTANT R7, desc[UR4][R4.64+0x4] ;  /* 0x0000040404077981 */ /* 0x000ea8000c1e9900 */
[----:B------:R0:W2:Y:S01]  /*1100*/  LDG.E.CONSTANT R6, desc[UR4][R4.64] ;  /* 0x0000000404067981 */ /* 0x0000a2000c1e9900 */
[----:B-1----:R-:W-:-:S04]  /*1110*/  FMUL R8, R8, UR6 ;  /* 0x0000000608087c20 */ /* 0x002fc80008400000 */
[C---:B---3--:R-:W-:Y:S01]  /*1120*/  FFMA R19, R8.reuse, R19, R21 ;  /* 0x0000001308137223 */ /* 0x048fe20000000015 */
[----:B----4-:R-:W-:-:S03]  /*1130*/  FFMA R16, R8, R15, R16 ;  /* 0x0000000f08107223 */ /* 0x010fc60000000010 */
[C---:B-----5:R-:W-:Y:S01]  /*1140*/  FFMA R20, R10.reuse, R17, R19 ;  /* 0x000000110a147223 */ /* 0x060fe20000000013 */
[----:B--2---:R-:W-:-:S03]  /*1150*/  FFMA R11, R10, R11, R16 ;  /* 0x0000000b0a0b7223 */ /* 0x004fc60000000010 */
[----:B------:R-:W-:-:S04]  /*1160*/  FFMA R18, R13, R18, R20 ;  /* 0x000000120d127223 */ /* 0x000fc80000000014 */
[----:B0-----:R-:W-:Y:S01]  /*1170*/  FMUL R4, R18, -0.49853140115737915039 ;  /* 0xbeff3f8212047820 */ /* 0x001fe20000400000 */
[----:B------:R-:W-:Y:S01]  /*1180*/  FFMA R12, R8, R9, R12 ;  /* 0x00000009080c7223 */ /* 0x000fe2000000000c */
[C---:B------:R-:W-:Y:S01]  /*1190*/  FMUL R8, R18.reuse, 0.041556000709533691406 ;  /* 0x3d2a36a012087820 */ /* 0x040fe20000400000 */
[----:B------:R-:W-:Y:S01]  /*11a0*/  FMUL R18, R18, 1.0572252273559570312 ;  /* 0x3f87532812127820 */ /* 0x000fe20000400000 */
[----:B------:R-:W-:Y:S01]  /*11b0*/  FFMA R11, R13, R14, R11 ;  /* 0x0000000e0d0b7223 */ /* 0x000fe2000000000b */
[----:B------:R-:W-:-:S03]  /*11c0*/  FFMA R12, R10, R7, R12 ;  /* 0x000000070a0c7223 */ /* 0x000fc6000000000c */
[C---:B------:R-:W-:Y:S01]  /*11d0*/  FFMA R5, R11.reuse, -1.5371384620666503906, R4 ;  /* 0xbfc4c0f40b057823 */ /* 0x040fe20000000004 */
[C---:B------:R-:W-:Y:S01]  /*11e0*/  FFMA R7, R11.reuse, 1.8760107755661010742, R8 ;  /* 0x3ff0211f0b077823 */ /* 0x040fe20000000008 */
[----:B------:R-:W-:Y:S01]  /*11f0*/  FFMA R11, R11, -0.2040258944034576416, R18 ;  /* 0xbe50ec2a0b0b7823 */ /* 0x000fe20000000012 */
[----:B------:R-:W-:Y:S01]  /*1200*/  FFMA R6, R13, R6, R12 ;  /* 0x000000060d067223 */ /* 0x000fe2000000000c */
[----:B------:R-:W-:-:S03]  /*1210*/  IMAD R9, R0, 0x3, RZ ;  /* 0x0000000300097824 */ /* 0x000fc600078e02ff */
[C---:B------:R-:W-:Y:S01]  /*1220*/  FFMA R5, R6.reuse, 3.2404541969299316406, R5 ;  /* 0x404f639a06057823 */ /* 0x040fe20000000005 */
[C---:B------:R-:W-:Y:S01]  /*1230*/  FFMA R7, R6.reuse, -0.96926599740982055664, R7 ;  /* 0xbf7821d106077823 */ /* 0x040fe20000000007 */
[----:B------:R-:W-:Y:S01]  /*1240*/  FFMA R11, R6, 0.055643398314714431763, R11 ;  /* 0x3d63ea55060b7823 */ /* 0x000fe2000000000b */
[----:B------:R-:W-:-:S04]  /*1250*/  IMAD.WIDE R2, R9, 0x4, R2 ;  /* 0x0000000409027825 */ /* 0x000fc800078e0202 */
[----:B------:R-:W-:Y:S01]  /*1260*/  FMUL.SAT R5, R5, 3.5 ;  /* 0x4060000005057820 */ /* 0x000fe20000402000 */
[----:B------:R-:W-:Y:S01]  /*1270*/  FMUL.SAT R7, R7, 3.5 ;  /* 0x4060000007077820 */ /* 0x000fe20000402000 */
[----:B------:R-:W-:-:S03]  /*1280*/  FMUL.SAT R11, R11, 3.5 ;  /* 0x406000000b0b7820 */ /* 0x000fc60000402000 */
[----:B------:R-:W-:Y:S04]  /*1290*/  STG.E desc[UR4][R2.64], R5 ;  /* 0x0000000502007986 */ /* 0x000fe8000c101904 */
[----:B------:R-:W-:Y:S04]  /*12a0*/  STG.E desc[UR4][R2.64+0x4], R7 ;  /* 0x0000040702007986 */ /* 0x000fe8000c101904 */
[----:B------:R-:W-:Y:S01]  /*12b0*/  STG.E desc[UR4][R2.64+0x8], R11 ;  /* 0x0000080b02007986 */ /* 0x000fe2000c101904 */
[----:B------:R-:W-:Y:S05]  /*12c0*/  EXIT ;  /* 0x000000000000794d */ /* 0x000fea0003800000 */
        .weak           $__internal_0_$__cuda_sm20_rcp_rn_f32_slowpath
        .type           $__internal_0_$__cuda_sm20_rcp_rn_f32_slowpath,@function
        .size           $__internal_0_$__cuda_sm20_rcp_rn_f32_slowpath,(.L_x_17 - $__internal_0_$__cuda_sm20_rcp_rn_f32_slowpath)
$__internal_0_$__cuda_sm20_rcp_rn_f32_slowpath:
[----:B------:R-:W-:-:S05]  /*12d0*/  IMAD.SHL.U32 R3, R0, 0x2, RZ ;  /* 0x0000000200037824 */ /* 0x000fca00078e00ff */
[----:B------:R-:W-:-:S04]  /*12e0*/  SHF.R.U32.HI R3, RZ, 0x18, R3 ;  /* 0x00000018ff037819 */ /* 0x000fc80000011603 */
[----:B------:R-:W-:-:S13]  /*12f0*/  ISETP.NE.U32.AND P0, PT, R3, RZ, PT ;  /* 0x000000ff0300720c */ /* 0x000fda0003f05070 */
[----:B------:R-:W-:Y:S05]  /*1300*/  @P0 BRA `(.L_x_13) ;  /* 0x00000000002c0947 */ /* 0x000fea0003800000 */
[----:B------:R-:W-:-:S05]  /*1310*/  IMAD.SHL.U32 R3, R0, 0x2, RZ ;  /* 0x0000000200037824 */ /* 0x000fca00078e00ff */
[----:B------:R-:W-:-:S13]  /*1320*/  ISETP.NE.AND P0, PT, R3, RZ, PT ;  /* 0x000000ff0300720c */ /* 0x000fda0003f05270 */
[----:B------:R0:W1:Y:S01]  /*1330*/  @!P0 MUFU.RCP R3, R0 ;  /* 0x0000000000038308 */ /* 0x0000620000001000 */
[----:B------:R-:W-:Y:S05]  /*1340*/  @!P0 BRA `(.L_x_14) ;  /* 0x0000000000a48947 */ /* 0x000fea0003800000 */
[----:B------:R-:W-:-:S04]  /*1350*/  FFMA R4, R0, 1.84467440737095516160e+19, RZ ;  /* 0x5f80000000047823 */ /* 0x000fc800000000ff */
[----:B-1----:R-:W0:Y:S02]  /*1360*/  MUFU.RCP R3, R4 ;  /* 0x0000000400037308 */ /* 0x002e240000001000 */
[----:B0-----:R-:W-:-:S04]  /*1370*/  FFMA R0, R4, R3, -1 ;  /* 0xbf80000004007423 */ /* 0x001fc80000000003 */
[----:B------:R-:W-:-:S04]  /*1380*/  FADD.FTZ R0, -R0, -RZ ;  /* 0x800000ff00007221 */ /* 0x000fc80000010100 */
[----:B------:R-:W-:-:S04]  /*1390*/  FFMA R0, R3, R0, R3 ;  /* 0x0000000003007223 */ /* 0x000fc80000000003 */
[----:B------:R-:W-:Y:S01]  /*13a0*/  FFMA R3, R0, 1.84467440737095516160e+19, RZ ;  /* 0x5f80000000037823 */ /* 0x000fe200000000ff */
[----:B------:R-:W-:Y:S06]  /*13b0*/  BRA `(.L_x_14) ;  /* 0x0000000000887947 */ /* 0x000fec0003800000 */
.L_x_13:
[----:B------:R-:W-:-:S04]  /*13c0*/  IADD3 R4, PT, PT, R3, -0xfd, RZ ;  /* 0xffffff0303047810 */ /* 0x000fc80007ffe0ff */
[----:B------:R-:W-:-:S13]  /*13d0*/  ISETP.GT.U32.AND P0, PT, R4, 0x1, PT ;  /* 0x000000010400780c */ /* 0x000fda0003f04070 */
[----:B------:R-:W-:Y:S05]  /*13e0*/  @P0 BRA `(.L_x_15) ;  /* 0x0000000000780947 */ /* 0x000fea0003800000 */
[----:B------:R-:W-:Y:S01]  /*13f0*/  LOP3.LUT R5, R0, 0x7fffff, RZ, 0xc0, !PT ;  /* 0x007fffff00057812 */ /* 0x000fe200078ec0ff */
[----:B------:R-:W-:-:S03]  /*1400*/  IMAD.MOV.U32 R11, RZ, RZ, 0x3 ;  /* 0x00000003ff0b7424 */ /* 0x000fc600078e00ff */
[----:B------:R-:W-:Y:S02]  /*1410*/  LOP3.LUT R5, R5, 0x3f800000, RZ, 0xfc, !PT ;  /* 0x3f80000005057812 */ /* 0x000fe400078efcff */
[----:B------:R-:W-:Y:S02]  /*1420*/  SHF.L.U32 R12, R11, R4, RZ ;  /* 0x000000040b0c7219 */ /* 0x000fe400000006ff */
[----:B------:R-:W0:Y:S02]  /*1430*/  MUFU.RCP R6, R5 ;  /* 0x0000000500067308 */ /* 0x000e240000001000 */
[----:B0-----:R-:W-:-:S04]  /*1440*/  FFMA R7, R5, R6, -1 ;  /* 0xbf80000005077423 */ /* 0x001fc80000000006 */
[----:B------:R-:W-:-:S04]  /*1450*/  FADD.FTZ R7, -R7, -RZ ;  /* 0x800000ff07077221 */ /* 0x000fc80000010100 */
[CCC-:B------:R-:W-:Y:S01]  /*1460*/  FFMA.RM R8, R6.reuse, R7.reuse, R6.reuse ;  /* 0x0000000706087223 */ /* 0x1c0fe20000004006 */
[----:B------:R-:W-:-:S04]  /*1470*/  FFMA.RP R7, R6, R7, R6 ;  /* 0x0000000706077223 */ /* 0x000fc80000008006 */
[C---:B------:R-:W-:Y:S02]  /*1480*/  LOP3.LUT R6, R8.reuse, 0x7fffff, RZ, 0xc0, !PT ;  /* 0x007fffff08067812 */ /* 0x040fe400078ec0ff */
[----:B------:R-:W-:Y:S02]  /*1490*/  FSETP.NEU.FTZ.AND P0, PT, R8, R7, PT ;  /* 0x000000070800720b */ /* 0x000fe40003f1d000 */
[----:B------:R-:W-:Y:S02]  /*14a0*/  LOP3.LUT R7, R6, 0x800000, RZ, 0xfc, !PT ;  /* 0x0080000006077812 */ /* 0x000fe400078efcff */
[----:B------:R-:W-:Y:S02]  /*14b0*/  SEL R6, RZ, 0xffffffff, !P0 ;  /* 0xffffffffff067807 */ /* 0x000fe40004000000 */
[----:B------:R-:W-:-:S03]  /*14c0*/  LOP3.LUT R5, R12, R7, RZ, 0xc0, !PT ;  /* 0x000000070c057212 */ /* 0x000fc600078ec0ff */
[----:B------:R-:W-:Y:S01]  /*14d0*/  IMAD.MOV R6, RZ, RZ, -R6 ;  /* 0x000000ffff067224 */ /* 0x000fe200078e0a06 */
[----:B------:R-:W-:-:S04]  /*14e0*/  SHF.R.U32.HI R5, RZ, R4, R5 ;  /* 0x00000004ff057219 */ /* 0x000fc80000011605 */
[----:B------:R-:W-:Y:S02]  /*14f0*/  LOP3.LUT P1, RZ, R6, R4, R7, 0xf8, !PT ;  /* 0x0000000406ff7212 */ /* 0x000fe4000782f807 */
[C---:B------:R-:W-:Y:S02]  /*1500*/  LOP3.LUT P0, RZ, R5.reuse, 0x1, RZ, 0xc0, !PT ;  /* 0x0000000105ff7812 */ /* 0x040fe4000780c0ff */
[----:B------:R-:W-:-:S04]  /*1510*/  LOP3.LUT P2, RZ, R5, 0x2, RZ, 0xc0, !PT ;  /* 0x0000000205ff7812 */ /* 0x000fc8000784c0ff */
[----:B------:R-:W-:Y:S02]  /*1520*/  PLOP3.LUT P0, PT, P0, P1, P2, 0xe0, 0x0 ;  /* 0x000000000000781c */ /* 0x000fe40000703c20 */
[----:B------:R-:W-:Y:S02]  /*1530*/  LOP3.LUT P1, RZ, R0, 0x7fffff, RZ, 0xc0, !PT ;  /* 0x007fffff00ff7812 */ /* 0x000fe4000782c0ff */
[----:B------:R-:W-:-:S05]  /*1540*/  SEL R4, RZ, 0x1, !P0 ;  /* 0x00000001ff047807 */ /* 0x000fca0004000000 */
[----:B------:R-:W-:-:S05]  /*1550*/  IMAD.MOV R4, RZ, RZ, -R4 ;  /* 0x000000ffff047224 */ /* 0x000fca00078e0a04 */
[----:B------:R-:W-:Y:S01]  /*1560*/  ISETP.GE.AND P0, PT, R4, RZ, PT ;  /* 0x000000ff0400720c */ /* 0x000fe20003f06270 */
[----:B------:R-:W-:-:S05]  /*1570*/  VIADD R4, R3, 0xffffff04 ;  /* 0xffffff0403047836 */ /* 0x000fca0000000000 */
[----:B------:R-:W-:-:S07]  /*1580*/  SHF.R.U32.HI R3, RZ, R4, R7 ;  /* 0x00000004ff037219 */ /* 0x000fce0000011607 */
[----:B------:R-:W-:-:S05]  /*1590*/  @!P0 IADD3 R3, PT, PT, R3, 0x1, RZ ;  /* 0x0000000103038810 */ /* 0x000fca0007ffe0ff */
[----:B------:R-:W-:-:S05]  /*15a0*/  @!P1 IMAD.SHL.U32 R3, R3, 0x2, RZ ;  /* 0x0000000203039824 */ /* 0x000fca00078e00ff */
[----:B------:R-:W-:Y:S01]  /*15b0*/  LOP3.LUT R3, R3, 0x80000000, R0, 0xf8, !PT ;  /* 0x8000000003037812 */ /* 0x000fe200078ef800 */
[----:B------:R-:W-:Y:S06]  /*15c0*/  BRA `(.L_x_14) ;  /* 0x0000000000047947 */ /* 0x000fec0003800000 */
.L_x_15:
[----:B------:R2:W3:Y:S02]  /*15d0*/  MUFU.RCP R3, R0 ;  /* 0x0000000000037308 */ /* 0x0004e40000001000 */
.L_x_14:
[----:B-1-3--:R-:W-:Y:S02]  /*15e0*/  IMAD.MOV.U32 R8, RZ, RZ, R3 ;  /* 0x000000ffff087224 */ /* 0x00afe400078e0003 */
[----:B------:R-:W-:-:S04]  /*15f0*/  IMAD.MOV.U32 R3, RZ, RZ, 0x0 ;  /* 0x00000000ff037424 */ /* 0x000fc800078e00ff */
[----:B0-2---:R-:W-:Y:S05]  /*1600*/  RET.REL.NODEC R2 `(debayer16_to_xyz) ;  /* 0xffffffe8027c7950 */ /* 0x005fea0003c3ffff */
.L_x_16:
[----:B------:R-:W-:-:S00]  /*1610*/  BRA `(.L_x_16) ;  /* 0xfffffffc00fc7947 */ /* 0x000fc0000383ffff */
[----:B------:R-:W-:-:S00]  /*1620*/  NOP ;  /* 0x0000000000007918 */ /* 0x000fc00000000000 */
        /* <DEDUP_REMOVED lines=13> */
.L_x_17:


//--------------------- .nv.shared.reserved.0     --------------------------
	.section	.nv.shared.reserved.0,"aw",@nobits
	.weak		__nv_reservedSMEM_offset_0_alias
	.size		__nv_reservedSMEM_offset_0_alias, 0, 64
	.other		__nv_reservedSMEM_offset_0_alias,@"STO_CUDA_RESERVED_SHARED STV_DEFAULT"
__nv_reservedSMEM_offset_0_alias:
	.zero		0
	.zero		64


//--------------------- .nv.constant0.debayer16_to_xyz --------------------------
	.section	.nv.constant0.debayer16_to_xyz,"a",@progbits
	.sectionflags	@""
	.align	4
.nv.constant0.debayer16_to_xyz:
	.zero		952


//--------------------- SYMBOLS --------------------------

	.type		.nv.reservedSmem.offset0,@object
	.size		.nv.reservedSmem.offset0,0x4
